	.headerflags	@"EF_CUDA_TEXMODE_UNIFIED EF_CUDA_64BIT_ADDRESS EF_CUDA_ACCELERATORS EF_CUDA_SM90 EF_CUDA_VIRTUAL_SM(EF_CUDA_SM90)"
	.elftype	@"ET_EXEC"


//--------------------- .nv.info                  --------------------------
	.section	.nv.info,"",@"SHT_CUDA_INFO"
	.align	4


	//----- nvinfo : EIATTR_REGCOUNT
	.align		4
        /*0000*/ 	.byte	0x04, 0x2f
        /*0002*/ 	.short	(.L_1 - .L_0)
	.align		4
.L_0:
        /*0004*/ 	.word	index@(triton_poi_fused__unsafe_index_add_1)
        /*0008*/ 	.word	0x00000020


	//----- nvinfo : EIATTR_MIN_STACK_SIZE
	.align		4
.L_1:
        /*000c*/ 	.byte	0x04, 0x12
        /*000e*/ 	.short	(.L_3 - .L_2)
	.align		4
.L_2:
        /*0010*/ 	.word	index@(triton_poi_fused__unsafe_index_add_1)
        /*0014*/ 	.word	0x00000000


	//----- nvinfo : EIATTR_FRAME_SIZE
	.align		4
.L_3:
        /*0018*/ 	.byte	0x04, 0x11
        /*001a*/ 	.short	(.L_5 - .L_4)
	.align		4
.L_4:
        /*001c*/ 	.word	index@(triton_poi_fused__unsafe_index_add_1)
        /*0020*/ 	.word	0x00000000


	//----- nvinfo : EIATTR_MIN_STACK_SIZE
	.align		4
.L_5:
        /*0024*/ 	.byte	0x04, 0x12
        /*0026*/ 	.short	(.L_7 - .L_6)
	.align		4
.L_6:
        /*0028*/ 	.word	index@(triton_poi_fused__unsafe_index_add_1)
        /*002c*/ 	.word	0x00000000
.L_7:


//--------------------- .nv.info.triton_poi_fused__unsafe_index_add_1 --------------------------
	.section	.nv.info.triton_poi_fused__unsafe_index_add_1,"",@"SHT_CUDA_INFO"
	.sectionflags	@""
	.align	4


	//----- nvinfo : EIATTR_CUDA_API_VERSION
	.align		4
        /*0000*/ 	.byte	0x04, 0x37
        /*0002*/ 	.short	(.L_9 - .L_8)
.L_8:
        /*0004*/ 	.word	0x0000007c


	//----- nvinfo : EIATTR_KPARAM_INFO
	.align		4
.L_9:
        /*0008*/ 	.byte	0x04, 0x17
        /*000a*/ 	.short	(.L_11 - .L_10)
.L_10:
        /*000c*/ 	.word	0x00000000
        /*0010*/ 	.short	0x0004
        /*0012*/ 	.short	0x0020
        /*0014*/ 	.byte	0x00, 0xf0, 0x11, 0x00


	//----- nvinfo : EIATTR_KPARAM_INFO
	.align		4
.L_11:
        /*0018*/ 	.byte	0x04, 0x17
        /*001a*/ 	.short	(.L_13 - .L_12)
.L_12:
        /*001c*/ 	.word	0x00000000
        /*0020*/ 	.short	0x0003
        /*0022*/ 	.short	0x0018
        /*0024*/ 	.byte	0x00, 0xf4, 0x21, 0x00


	//----- nvinfo : EIATTR_KPARAM_INFO
	.align		4
.L_13:
        /*0028*/ 	.byte	0x04, 0x17
        /*002a*/ 	.short	(.L_15 - .L_14)
.L_14:
        /*002c*/ 	.word	0x00000000
        /*0030*/ 	.short	0x0002
        /*0032*/ 	.short	0x0010
        /*0034*/ 	.byte	0x00, 0xf4, 0x21, 0x00


	//----- nvinfo : EIATTR_KPARAM_INFO
	.align		4
.L_15:
        /*0038*/ 	.byte	0x04, 0x17
        /*003a*/ 	.short	(.L_17 - .L_16)
.L_16:
        /*003c*/ 	.word	0x00000000
        /*0040*/ 	.short	0x0001
        /*0042*/ 	.short	0x0008
        /*0044*/ 	.byte	0x00, 0xf4, 0x21, 0x00


	//----- nvinfo : EIATTR_KPARAM_INFO
	.align		4
.L_17:
        /*0048*/ 	.byte	0x04, 0x17
        /*004a*/ 	.short	(.L_19 - .L_18)
.L_18:
        /*004c*/ 	.word	0x00000000
        /*0050*/ 	.short	0x0000
        /*0052*/ 	.short	0x0000
        /*0054*/ 	.byte	0x00, 0xf4, 0x21, 0x00


	//----- nvinfo : EIATTR_SPARSE_MMA_MASK
	.align		4
.L_19:
        /*0058*/ 	.byte	0x03, 0x50
        /*005a*/ 	.short	0x0000


	//----- nvinfo : EIATTR_MAXREG_COUNT
	.align		4
        /*005c*/ 	.byte	0x03, 0x1b
        /*005e*/ 	.short	0x00ff


	//----- nvinfo : EIATTR_EXIT_INSTR_OFFSETS
	.align		4
        /*0060*/ 	.byte	0x04, 0x1c
        /*0062*/ 	.short	(.L_21 - .L_20)


	//   ....[0]....
.L_20:
        /*0064*/ 	.word	0x000014d0


	//----- nvinfo : EIATTR_REQNTID
	.align		4
.L_21:
        /*0068*/ 	.byte	0x04, 0x10
        /*006a*/ 	.short	(.L_23 - .L_22)
.L_22:
        /*006c*/ 	.word	0x00000080
        /*0070*/ 	.word	0x00000001
        /*0074*/ 	.word	0x00000001


	//----- nvinfo : EIATTR_CBANK_PARAM_SIZE
	.align		4
.L_23:
        /*0078*/ 	.byte	0x03, 0x19
        /*007a*/ 	.short	0x0024


	//----- nvinfo : EIATTR_PARAM_CBANK
	.align		4
        /*007c*/ 	.byte	0x04, 0x0a
        /*007e*/ 	.short	(.L_25 - .L_24)
	.align		4
.L_24:
        /*0080*/ 	.word	index@(.nv.constant0.triton_poi_fused__unsafe_index_add_1)
        /*0084*/ 	.short	0x0210
        /*0086*/ 	.short	0x0024


	//----- nvinfo : EIATTR_SW_WAR
	.align		4
.L_25:
        /*0088*/ 	.byte	0x04, 0x36
        /*008a*/ 	.short	(.L_27 - .L_26)
.L_26:
        /*008c*/ 	.word	0x00000008
.L_27:


//--------------------- .nv.callgraph             --------------------------
	.section	.nv.callgraph,"",@"SHT_CUDA_CALLGRAPH"
	.align	4
	.sectionentsize	8
	.align		4
        /*0000*/ 	.word	0x00000000
	.align		4
        /*0004*/ 	.word	0xffffffff
	.align		4
        /*0008*/ 	.word	0x00000000
	.align		4
        /*000c*/ 	.word	0xfffffffe
	.align		4
        /*0010*/ 	.word	0x00000000
	.align		4
        /*0014*/ 	.word	0xfffffffd
	.align		4
        /*0018*/ 	.word	0x00000000
	.align		4
        /*001c*/ 	.word	0xfffffffc


//--------------------- .text.triton_poi_fused__unsafe_index_add_1 --------------------------
	.section	.text.triton_poi_fused__unsafe_index_add_1,"ax",@progbits
	.align	128
        .global         triton_poi_fused__unsafe_index_add_1
        .type           triton_poi_fused__unsafe_index_add_1,@function
        .size           triton_poi_fused__unsafe_index_add_1,(.L_x_1 - triton_poi_fused__unsafe_index_add_1)
        .other          triton_poi_fused__unsafe_index_add_1,@"STO_CUDA_ENTRY STV_DEFAULT"
triton_poi_fused__unsafe_index_add_1:
.text.triton_poi_fused__unsafe_index_add_1:
[----:B------:R-:W-:Y:S01]  /*0000*/  LDC R1, c[0x0][0x28] ;  /* 0x00000a00ff017b82 */ /* 0x000fe20000000800 */
[----:B------:R-:W1:Y:S01]  /*0010*/  S2R R0, SR_TID.X ;  /* 0x0000000000007919 */ /* 0x000e620000002100 */
[----:B------:R-:W-:Y:S01]  /*0020*/  ULDC.64 UR4, c[0x0][0x208] ;  /* 0x0000820000047ab9 */ /* 0x000fe20000000a00 */
[----:B------:R-:W2:Y:S01]  /*0030*/  S2R R3, SR_CTAID.X ;  /* 0x0000000000037919 */ /* 0x000ea20000002500 */
[----:B-1----:R-:W-:Y:S01]  /*0040*/  IMAD.SHL.U32 R0, R0, 0x4, RZ ;  /* 0x0000000400007824 */ /* 0x002fe200078e00ff */
[----:B--2---:R-:W-:-:S04]  /*0050*/  SHF.R.S32.HI R11, RZ, 0x15, R3 ;  /* 0x00000015ff0b7819 */ /* 0x004fc80000011403 */
[----:B------:R-:W-:Y:S02]  /*0060*/  LOP3.LUT R0, R0, 0x1fc, RZ, 0xc0, !PT ;  /* 0x000001fc00007812 */ /* 0x000fe400078ec0ff */
[----:B------:R-:W-:-:S03]  /*0070*/  SGXT R11, R11, 0x1 ;  /* 0x000000010b0b781a */ /* 0x000fc60000000200 */
[----:B------:R-:W-:-:S04]  /*0080*/  IMAD R22, R3, 0x400, R0 ;  /* 0x0000040003167824 */ /* 0x000fc800078e0200 */
[C---:B------:R-:W-:Y:S01]  /*0090*/  VIADD R10, R22.reuse, 0x200 ;  /* 0x00000200160a7836 */ /* 0x040fe20000000000 */
[----:B------:R-:W-:Y:S01]  /*00a0*/  SHF.R.S32.HI R9, RZ, 0x1f, R22 ;  /* 0x0000001fff097819 */ /* 0x000fe20000011416 */
[C---:B------:R-:W-:Y:S01]  /*00b0*/  VIADD R4, R22.reuse, 0x1 ;  /* 0x0000000116047836 */ /* 0x040fe20000000000 */
[C---:B------:R-:W-:Y:S01]  /*00c0*/  LEA.HI R27, R11.reuse, R22, RZ, 0x10 ;  /* 0x000000160b1b7211 */ /* 0x040fe200078f80ff */
[----:B------:R-:W-:Y:S01]  /*00d0*/  VIADD R14, R22, 0x3 ;  /* 0x00000003160e7836 */ /* 0x000fe20000000000 */
[----:B------:R-:W-:Y:S02]  /*00e0*/  LEA.HI R0, R11, R10, RZ, 0x8 ;  /* 0x0000000a0b007211 */ /* 0x000fe400078f40ff */
[----:B------:R-:W-:Y:S02]  /*00f0*/  LEA.HI R9, R9, R22, RZ, 0x8 ;  /* 0x0000001609097211 */ /* 0x000fe400078f40ff */
[----:B------:R-:W-:Y:S02]  /*0100*/  SHF.R.S32.HI R0, RZ, 0x8, R0 ;  /* 0x00000008ff007819 */ /* 0x000fe40000011400 */
[----:B------:R-:W-:-:S02]  /*0110*/  SHF.R.S32.HI R20, RZ, 0x8, R9 ;  /* 0x00000008ff147819 */ /* 0x000fc40000011409 */
[----:B------:R-:W-:Y:S02]  /*0120*/  LEA.HI R2, R0, R0, RZ, 0x8 ;  /* 0x0000000000027211 */ /* 0x000fe400078f40ff */
[----:B------:R-:W-:Y:S02]  /*0130*/  LEA.HI R10, R11, R10, RZ, 0x10 ;  /* 0x0000000a0b0a7211 */ /* 0x000fe400078f80ff */
[----:B------:R-:W-:Y:S01]  /*0140*/  LOP3.LUT R3, R2, 0xffffff00, RZ, 0xc0, !PT ;  /* 0xffffff0002037812 */ /* 0x000fe200078ec0ff */
[----:B------:R-:W-:Y:S01]  /*0150*/  VIADD R2, R22, 0x2 ;  /* 0x0000000216027836 */ /* 0x000fe20000000000 */
[----:B------:R-:W-:Y:S02]  /*0160*/  PRMT R12, R10, 0xbb32, RZ ;  /* 0x0000bb320a0c7816 */ /* 0x000fe400000000ff */
[----:B------:R-:W-:Y:S01]  /*0170*/  PRMT R13, R27, 0xbb32, RZ ;  /* 0x0000bb321b0d7816 */ /* 0x000fe200000000ff */
[----:B------:R-:W-:Y:S01]  /*0180*/  IMAD.IADD R8, R0, 0x1, -R3 ;  /* 0x0000000100087824 */ /* 0x000fe200078e0a03 */
[----:B------:R-:W-:-:S02]  /*0190*/  LEA.HI R0, R11, R4, RZ, 0x8 ;  /* 0x000000040b007211 */ /* 0x000fc400078f40ff */
[----:B------:R-:W-:Y:S01]  /*01a0*/  LEA.HI R5, R11, R2, RZ, 0x8 ;  /* 0x000000020b057211 */ /* 0x000fe200078f40ff */
[----:B------:R-:W-:Y:S01]  /*01b0*/  IMAD R13, R13, 0x5556, RZ ;  /* 0x000055560d0d7824 */ /* 0x000fe200078e02ff */
[----:B------:R-:W-:Y:S02]  /*01c0*/  PRMT R7, R8, 0x9910, RZ ;  /* 0x0000991008077816 */ /* 0x000fe400000000ff */
[----:B------:R-:W-:Y:S02]  /*01d0*/  LOP3.LUT R3, R0, 0xffffff00, RZ, 0xc0, !PT ;  /* 0xffffff0000037812 */ /* 0x000fe400078ec0ff */
[----:B------:R-:W-:Y:S01]  /*01e0*/  LEA.HI R0, R20, R20, RZ, 0x8 ;  /* 0x0000001414007211 */ /* 0x000fe200078f40ff */
[----:B------:R-:W-:Y:S01]  /*01f0*/  IMAD R6, R7, -0x7fff, RZ ;  /* 0xffff800107067824 */ /* 0x000fe200078e02ff */
[----:B------:R-:W-:Y:S01]  /*0200*/  SHF.R.S32.HI R13, RZ, 0x10, R13 ;  /* 0x00000010ff0d7819 */ /* 0x000fe2000001140d */
[----:B------:R-:W-:Y:S01]  /*0210*/  IMAD.IADD R4, R4, 0x1, -R3 ;  /* 0x0000000104047824 */ /* 0x000fe200078e0a03 */
[----:B------:R-:W-:-:S02]  /*0220*/  LOP3.LUT R3, R5, 0xffffff00, RZ, 0xc0, !PT ;  /* 0xffffff0005037812 */ /* 0x000fc400078ec0ff */
[----:B------:R-:W-:Y:S02]  /*0230*/  LOP3.LUT R5, R0, 0xffffff00, RZ, 0xc0, !PT ;  /* 0xffffff0000057812 */ /* 0x000fe400078ec0ff */
[----:B------:R-:W-:Y:S01]  /*0240*/  SHF.R.S32.HI R0, RZ, 0x10, R6 ;  /* 0x00000010ff007819 */ /* 0x000fe20000011406 */
[----:B------:R-:W-:Y:S01]  /*0250*/  IMAD.IADD R3, R2, 0x1, -R3 ;  /* 0x0000000102037824 */ /* 0x000fe200078e0a03 */
[----:B------:R-:W-:Y:S01]  /*0260*/  LOP3.LUT R9, R9, 0xffffff00, RZ, 0xc0, !PT ;  /* 0xffffff0009097812 */ /* 0x000fe200078ec0ff */
[----:B------:R-:W-:Y:S02]  /*0270*/  IMAD.MOV.U32 R2, RZ, RZ, R12 ;  /* 0x000000ffff027224 */ /* 0x000fe400078e000c */
[----:B------:R-:W-:Y:S02]  /*0280*/  IMAD.IADD R6, R20, 0x1, -R5 ;  /* 0x0000000114067824 */ /* 0x000fe400078e0a05 */
[----:B------:R-:W-:Y:S02]  /*0290*/  VIADD.16x2 R0, R0, R8 ;  /* 0x0000000800007236 */ /* 0x000fe40000000200 */
[----:B------:R-:W-:Y:S01]  /*02a0*/  IMAD R2, R2, 0x5556, RZ ;  /* 0x0000555602027824 */ /* 0x000fe200078e02ff */
[----:B------:R-:W-:-:S02]  /*02b0*/  PRMT R5, R6, 0x9910, RZ ;  /* 0x0000991006057816 */ /* 0x000fc400000000ff */
[C---:B------:R-:W-:Y:S02]  /*02c0*/  LOP3.LUT R12, R0.reuse, 0xffff, RZ, 0xc0, !PT ;  /* 0x0000ffff000c7812 */ /* 0x040fe400078ec0ff */
[----:B------:R-:W-:Y:S01]  /*02d0*/  PRMT R18, R0, 0x9910, RZ ;  /* 0x0000991000127816 */ /* 0x000fe200000000ff */
[----:B------:R-:W-:Y:S01]  /*02e0*/  IMAD R16, R5, -0x7fff, RZ ;  /* 0xffff800105107824 */ /* 0x000fe200078e02ff */
[----:B------:R-:W-:Y:S02]  /*02f0*/  LEA.HI R0, R11, R14, RZ, 0x8 ;  /* 0x0000000e0b007211 */ /* 0x000fe400078f40ff */
[----:B------:R-:W-:Y:S02]  /*0300*/  SHF.R.S32.HI R11, RZ, 0x10, R2 ;  /* 0x00000010ff0b7819 */ /* 0x000fe40000011402 */
[----:B------:R-:W-:Y:S02]  /*0310*/  I2FP.F32.S32 R2, R8 ;  /* 0x0000000800027245 */ /* 0x000fe40000201400 */
[----:B------:R-:W-:-:S02]  /*0320*/  LOP3.LUT R17, R11, 0xffff, RZ, 0xc0, !PT ;  /* 0x0000ffff0b117812 */ /* 0x000fc400078ec0ff */
[----:B------:R-:W-:Y:S01]  /*0330*/  LOP3.LUT R15, R0, 0xffffff00, RZ, 0xc0, !PT ;  /* 0xffffff00000f7812 */ /* 0x000fe200078ec0ff */
[----:B------:R-:W-:Y:S01]  /*0340*/  FMUL R19, R2, 0.25 ;  /* 0x3e80000002137820 */ /* 0x000fe20000400000 */
[----:B------:R-:W-:Y:S02]  /*0350*/  SHF.R.S32.HI R2, RZ, 0x10, R16 ;  /* 0x00000010ff027819 */ /* 0x000fe40000011410 */
[----:B------:R-:W-:Y:S01]  /*0360*/  SHF.R.U32.HI R17, RZ, 0xf, R17 ;  /* 0x0000000fff117819 */ /* 0x000fe20000011611 */
[----:B------:R-:W-:Y:S01]  /*0370*/  IMAD.IADD R0, R14, 0x1, -R15 ;  /* 0x000000010e007824 */ /* 0x000fe200078e0a0f */
[----:B------:R-:W-:Y:S01]  /*0380*/  SHF.R.U32.HI R16, RZ, 0xf, R12 ;  /* 0x0000000fff107819 */ /* 0x000fe2000001160c */
[----:B------:R-:W-:Y:S01]  /*0390*/  VIADD.16x2 R2, R2, R6 ;  /* 0x0000000602027236 */ /* 0x000fe20000000200 */
[----:B------:R-:W-:Y:S01]  /*03a0*/  SHF.R.S32.HI R18, RZ, 0x1, R18 ;  /* 0x00000001ff127819 */ /* 0x000fe20000011412 */
[----:B------:R-:W1:Y:S01]  /*03b0*/  F2I.TRUNC.NTZ R12, R19 ;  /* 0x00000013000c7305 */ /* 0x000e62000020f100 */
[----:B------:R-:W-:-:S02]  /*03c0*/  PRMT R16, R16, 0x5410, R17 ;  /* 0x0000541010107816 */ /* 0x000fc40000000011 */
[----:B------:R-:W-:Y:S01]  /*03d0*/  PRMT R11, R18, 0x5410, R11 ;  /* 0x00005410120b7816 */ /* 0x000fe2000000000b */
[----:B------:R-:W-:Y:S01]  /*03e0*/  IMAD.IADD R18, R22, 0x1, -R9 ;  /* 0x0000000116127824 */ /* 0x000fe200078e0a09 */
[C---:B------:R-:W-:Y:S02]  /*03f0*/  PRMT R15, R2.reuse, 0x9910, RZ ;  /* 0x00009910020f7816 */ /* 0x040fe400000000ff */
[----:B------:R-:W-:Y:S01]  /*0400*/  LOP3.LUT R14, R2, 0xffff, RZ, 0xc0, !PT ;  /* 0x0000ffff020e7812 */ /* 0x000fe200078ec0ff */
[----:B------:R-:W-:Y:S01]  /*0410*/  VIADD.16x2 R11, R11, R16 ;  /* 0x000000100b0b7236 */ /* 0x000fe20000000200 */
[----:B------:R-:W-:Y:S01]  /*0420*/  LOP3.LUT R17, R13, 0xffff, RZ, 0xc0, !PT ;  /* 0x0000ffff0d117812 */ /* 0x000fe200078ec0ff */
[----:B------:R-:W-:Y:S01]  /*0430*/  IMAD.MOV.U32 R16, RZ, RZ, R15 ;  /* 0x000000ffff107224 */ /* 0x000fe200078e000f */
[----:B------:R-:W-:Y:S02]  /*0440*/  SHF.R.S32.HI R15, RZ, 0x10, R10 ;  /* 0x00000010ff0f7819 */ /* 0x000fe4000001140a */
[----:B------:R-:W-:-:S02]  /*0450*/  SHF.R.U32.HI R17, RZ, 0xf, R17 ;  /* 0x0000000fff117819 */ /* 0x000fc40000011611 */
[----:B------:R-:W-:Y:S01]  /*0460*/  SHF.R.S32.HI R16, RZ, 0x1, R16 ;  /* 0x00000001ff107819 */ /* 0x000fe20000011410 */
[----:B-1----:R-:W-:Y:S01]  /*0470*/  IMAD R2, R15, 0x40, R12 ;  /* 0x000000400f027824 */ /* 0x002fe200078e020c */
[----:B------:R-:W-:Y:S02]  /*0480*/  PRMT R15, R8, 0x9910, RZ ;  /* 0x00009910080f7816 */ /* 0x000fe400000000ff */
[----:B------:R-:W-:Y:S02]  /*0490*/  SHF.R.U32.HI R14, RZ, 0xf, R14 ;  /* 0x0000000fff0e7819 */ /* 0x000fe4000001160e */
[----:B------:R-:W-:Y:S02]  /*04a0*/  PRMT R13, R16, 0x5410, R13 ;  /* 0x00005410100d7816 */ /* 0x000fe4000000000d */
[----:B------:R-:W-:Y:S02]  /*04b0*/  SHF.R.S32.HI R16, RZ, 0xf, R7 ;  /* 0x0000000fff107819 */ /* 0x000fe40000011407 */
[----:B------:R-:W-:-:S02]  /*04c0*/  SHF.R.S32.HI R7, RZ, 0xf, R15 ;  /* 0x0000000fff077819 */ /* 0x000fc4000001140f */
[----:B------:R-:W-:Y:S01]  /*04d0*/  PRMT R12, R14, 0x5410, R17 ;  /* 0x000054100e0c7816 */ /* 0x000fe20000000011 */
[----:B------:R-:W-:Y:S01]  /*04e0*/  IMAD.SHL.U32 R14, R11, 0x4, RZ ;  /* 0x000000040b0e7824 */ /* 0x000fe200078e00ff */
[----:B------:R-:W-:Y:S02]  /*04f0*/  LOP3.LUT R9, R7, 0xffff, RZ, 0xc0, !PT ;  /* 0x0000ffff07097812 */ /* 0x000fe400078ec0ff */
[----:B------:R-:W-:Y:S01]  /*0500*/  LOP3.LUT R17, R16, 0xffff, RZ, 0xc0, !PT ;  /* 0x0000ffff10117812 */ /* 0x000fe200078ec0ff */
[----:B------:R-:W-:Y:S01]  /*0510*/  IMAD.MOV R14, RZ, RZ, -R14 ;  /* 0x000000ffff0e7224 */ /* 0x000fe200078e0a0e */
[-C--:B------:R-:W-:Y:S02]  /*0520*/  LEA.HI R9, R9, R8.reuse, RZ, 0x12 ;  /* 0x0000000809097211 */ /* 0x080fe400078f90ff */
[----:B------:R-:W-:Y:S02]  /*0530*/  LEA.HI R7, R17, R8, RZ, 0x12 ;  /* 0x0000000811077211 */ /* 0x000fe400078f90ff */
[----:B------:R-:W-:-:S02]  /*0540*/  PRMT R15, R14, 0x7710, RZ ;  /* 0x000077100e0f7816 */ /* 0x000fc400000000ff */
[----:B------:R-:W-:Y:S02]  /*0550*/  PRMT R14, R18, 0x9910, RZ ;  /* 0x00009910120e7816 */ /* 0x000fe400000000ff */
[----:B------:R-:W-:Y:S01]  /*0560*/  PRMT R16, R9, 0x9910, RZ ;  /* 0x0000991009107816 */ /* 0x000fe200000000ff */
[----:B------:R-:W-:Y:S01]  /*0570*/  IMAD.IADD R15, R8, 0x1, R15 ;  /* 0x00000001080f7824 */ /* 0x000fe200078e020f */
[----:B------:R-:W-:Y:S01]  /*0580*/  SHF.R.S32.HI R14, RZ, 0x2, R14 ;  /* 0x00000002ff0e7819 */ /* 0x000fe2000001140e */
[----:B------:R-:W-:Y:S01]  /*0590*/  VIADD.16x2 R9, R13, R12 ;  /* 0x0000000c0d097236 */ /* 0x000fe20000000200 */
[----:B------:R-:W-:Y:S01]  /*05a0*/  PRMT R8, R11, 0x7632, R8 ;  /* 0x000076320b087816 */ /* 0x000fe20000000008 */
[----:B------:R-:W-:Y:S01]  /*05b0*/  IMAD.MOV.U32 R12, RZ, RZ, R16 ;  /* 0x000000ffff0c7224 */ /* 0x000fe200078e0010 */
[C---:B------:R-:W-:Y:S02]  /*05c0*/  LOP3.LUT R11, R10.reuse, 0xffff0000, RZ, 0xc0, !PT ;  /* 0xffff00000a0b7812 */ /* 0x040fe400078ec0ff */
[----:B------:R-:W-:-:S02]  /*05d0*/  PRMT R13, R10, 0x7632, R13 ;  /* 0x000076320a0d7816 */ /* 0x000fc4000000000d */
[----:B------:R-:W-:Y:S02]  /*05e0*/  PRMT R14, R14, 0x9910, RZ ;  /* 0x000099100e0e7816 */ /* 0x000fe400000000ff */
[----:B------:R-:W-:Y:S02]  /*05f0*/  PRMT R10, R8, 0x9910, RZ ;  /* 0x00009910080a7816 */ /* 0x000fe400000000ff */
[----:B------:R-:W-:Y:S01]  /*0600*/  SHF.R.S32.HI R8, RZ, 0x2, R12 ;  /* 0x00000002ff087819 */ /* 0x000fe2000001140c */
[----:B------:R-:W-:Y:S01]  /*0610*/  IMAD.MOV.U32 R12, RZ, RZ, R14 ;  /* 0x000000ffff0c7224 */ /* 0x000fe200078e000e */
[----:B------:R-:W-:Y:S01]  /*0620*/  SHF.R.S32.HI R5, RZ, 0xf, R5 ;  /* 0x0000000fff057819 */ /* 0x000fe20000011405 */
[----:B------:R-:W-:Y:S01]  /*0630*/  IMAD R10, R10, 0x3, RZ ;  /* 0x000000030a0a7824 */ /* 0x000fe200078e02ff */
[----:B------:R-:W-:Y:S01]  /*0640*/  PRMT R14, R8, 0x9910, RZ ;  /* 0x00009910080e7816 */ /* 0x000fe200000000ff */
[----:B------:R-:W-:Y:S01]  /*0650*/  IMAD.SHL.U32 R8, R9, 0x4, RZ ;  /* 0x0000000409087824 */ /* 0x000fe200078e00ff */
[----:B------:R-:W-:Y:S01]  /*0660*/  PRMT R24, R15, 0x8880, RZ ;  /* 0x000088800f187816 */ /* 0x000fe200000000ff */
[----:B------:R-:W-:Y:S01]  /*0670*/  IMAD.MOV R10, RZ, RZ, -R10 ;  /* 0x000000ffff0a7224 */ /* 0x000fe200078e0a0a */
[----:B------:R-:W-:Y:S01]  /*0680*/  LOP3.LUT R5, R5, 0xffff, RZ, 0xc0, !PT ;  /* 0x0000ffff05057812 */ /* 0x000fe200078ec0ff */
[----:B------:R-:W-:Y:S01]  /*0690*/  IMAD.MOV R8, RZ, RZ, -R8 ;  /* 0x000000ffff087224 */ /* 0x000fe200078e0a08 */
[----:B------:R-:W-:Y:S01]  /*06a0*/  PRMT R19, R4, 0x9910, RZ ;  /* 0x0000991004137816 */ /* 0x000fe200000000ff */
[--C-:B------:R-:W-:Y:S01]  /*06b0*/  IMAD R14, R14, 0x40, R11.reuse ;  /* 0x000000400e0e7824 */ /* 0x100fe200078e020b */
[----:B------:R-:W-:Y:S01]  /*06c0*/  LEA.HI R16, R5, R6, RZ, 0x12 ;  /* 0x0000000605107211 */ /* 0x000fe200078f90ff */
[----:B------:R-:W-:Y:S01]  /*06d0*/  IMAD R11, R24, 0x4000, R11 ;  /* 0x00004000180b7824 */ /* 0x000fe200078e020b */
[----:B------:R-:W-:Y:S01]  /*06e0*/  PRMT R17, R8, 0x7710, RZ ;  /* 0x0000771008117816 */ /* 0x000fe200000000ff */
[----:B------:R-:W-:Y:S01]  /*06f0*/  IMAD.SHL.U32 R15, R15, 0x4, RZ ;  /* 0x000000040f0f7824 */ /* 0x000fe200078e00ff */
[----:B------:R-:W-:Y:S01]  /*0700*/  PRMT R8, R10, 0x7710, RZ ;  /* 0x000077100a087816 */ /* 0x000fe200000000ff */
[----:B------:R-:W-:Y:S01]  /*0710*/  IMAD.IADD R12, R12, 0x1, R11 ;  /* 0x000000010c0c7824 */ /* 0x000fe200078e020b */
[----:B------:R-:W-:Y:S01]  /*0720*/  PRMT R10, R18, 0x9910, RZ ;  /* 0x00009910120a7816 */ /* 0x000fe200000000ff */
[----:B------:R-:W-:Y:S01]  /*0730*/  IMAD.IADD R5, R6, 0x1, R17 ;  /* 0x0000000106057824 */ /* 0x000fe200078e0211 */
[----:B------:R-:W-:Y:S01]  /*0740*/  PRMT R6, R3, 0x9910, RZ ;  /* 0x0000991003067816 */ /* 0x000fe200000000ff */
[----:B------:R-:W-:Y:S01]  /*0750*/  IMAD.IADD R13, R13, 0x1, R8 ;  /* 0x000000010d0d7824 */ /* 0x000fe200078e0208 */
[----:B------:R-:W-:-:S02]  /*0760*/  PRMT R17, R0, 0x9910, RZ ;  /* 0x0000991000117816 */ /* 0x000fc400000000ff */
[----:B------:R-:W-:Y:S01]  /*0770*/  PRMT R11, R4, 0x9910, RZ ;  /* 0x00009910040b7816 */ /* 0x000fe200000000ff */
[----:B------:R-:W-:Y:S01]  /*0780*/  IMAD.SHL.U32 R13, R13, 0x10, RZ ;  /* 0x000000100d0d7824 */ /* 0x000fe200078e00ff */
[----:B------:R-:W-:Y:S02]  /*0790*/  SHF.R.S32.HI R6, RZ, 0xf, R6 ;  /* 0x0000000fff067819 */ /* 0x000fe40000011406 */
[----:B------:R-:W-:Y:S02]  /*07a0*/  SHF.R.S32.HI R17, RZ, 0xf, R17 ;  /* 0x0000000fff117819 */ /* 0x000fe40000011411 */
[----:B------:R-:W-:Y:S02]  /*07b0*/  SHF.R.S32.HI R19, RZ, 0xf, R19 ;  /* 0x0000000fff137819 */ /* 0x000fe40000011413 */
[----:B------:R-:W-:Y:S02]  /*07c0*/  LOP3.LUT R8, R27, 0xffff0000, RZ, 0xc0, !PT ;  /* 0xffff00001b087812 */ /* 0x000fe400078ec0ff */
[----:B------:R-:W-:-:S02]  /*07d0*/  SHF.R.S32.HI R10, RZ, 0x2, R10 ;  /* 0x00000002ff0a7819 */ /* 0x000fc4000001140a */
[----:B------:R-:W-:Y:S02]  /*07e0*/  SHF.R.S32.HI R11, RZ, 0xf, R11 ;  /* 0x0000000fff0b7819 */ /* 0x000fe4000001140b */
[C---:B------:R-:W-:Y:S01]  /*07f0*/  PRMT R26, R5.reuse, 0x8880, RZ ;  /* 0x00008880051a7816 */ /* 0x040fe200000000ff */
[----:B------:R-:W-:Y:S01]  /*0800*/  IMAD.SHL.U32 R5, R5, 0x4, RZ ;  /* 0x0000000405057824 */ /* 0x000fe200078e00ff */
[----:B------:R-:W-:Y:S02]  /*0810*/  LOP3.LUT R6, R6, 0xffff, RZ, 0xc0, !PT ;  /* 0x0000ffff06067812 */ /* 0x000fe400078ec0ff */
[----:B------:R-:W-:Y:S02]  /*0820*/  LOP3.LUT R17, R17, 0xffff, RZ, 0xc0, !PT ;  /* 0x0000ffff11117812 */ /* 0x000fe400078ec0ff */
[----:B------:R-:W-:Y:S02]  /*0830*/  LOP3.LUT R19, R19, 0xffff, RZ, 0xc0, !PT ;  /* 0x0000ffff13137812 */ /* 0x000fe400078ec0ff */
[----:B------:R-:W-:Y:S01]  /*0840*/  PRMT R21, R10, 0x9910, RZ ;  /* 0x000099100a157816 */ /* 0x000fe200000000ff */
[----:B------:R-:W-:Y:S01]  /*0850*/  IMAD R10, R26, 0x4000, R8 ;  /* 0x000040001a0a7824 */ /* 0x000fe200078e0208 */
[----:B------:R-:W-:-:S02]  /*0860*/  LOP3.LUT R11, R11, 0xffff, RZ, 0xc0, !PT ;  /* 0x0000ffff0b0b7812 */ /* 0x000fc400078ec0ff */
[----:B------:R-:W-:Y:S01]  /*0870*/  SHF.R.U32.HI R6, RZ, 0xe, R6 ;  /* 0x0000000eff067819 */ /* 0x000fe20000011606 */
[----:B------:R-:W-:Y:S01]  /*0880*/  IMAD.IADD R21, R21, 0x1, R10 ;  /* 0x0000000115157824 */ /* 0x000fe200078e020a */
[----:B------:R-:W-:Y:S02]  /*0890*/  SHF.R.U32.HI R17, RZ, 0xe, R17 ;  /* 0x0000000eff117819 */ /* 0x000fe40000011611 */
[-C--:B------:R-:W-:Y:S01]  /*08a0*/  LEA.HI R19, R19, R4.reuse, RZ, 0x12 ;  /* 0x0000000413137211 */ /* 0x080fe200078f90ff */
[----:B------:R-:W-:Y:S01]  /*08b0*/  IMAD.IADD R25, R3, 0x1, R6 ;  /* 0x0000000103197824 */ /* 0x000fe200078e0206 */
[----:B------:R-:W-:Y:S02]  /*08c0*/  LEA.HI R11, R11, R4, RZ, 0x12 ;  /* 0x000000040b0b7211 */ /* 0x000fe400078f90ff */
[--C-:B------:R-:W-:Y:S01]  /*08d0*/  PRMT R10, R6, 0x5410, R17.reuse ;  /* 0x00005410060a7816 */ /* 0x100fe20000000011 */
[----:B------:R-:W-:Y:S01]  /*08e0*/  IMAD.IADD R17, R0, 0x1, R17 ;  /* 0x0000000100117824 */ /* 0x000fe200078e0211 */
[----:B------:R-:W-:-:S02]  /*08f0*/  PRMT R6, R19, 0x9910, RZ ;  /* 0x0000991013067816 */ /* 0x000fc400000000ff */
[----:B------:R-:W-:Y:S02]  /*0900*/  PRMT R19, R11, 0x9910, RZ ;  /* 0x000099100b137816 */ /* 0x000fe400000000ff */
[----:B------:R-:W-:Y:S02]  /*0910*/  PRMT R23, R16, 0x9910, RZ ;  /* 0x0000991010177816 */ /* 0x000fe400000000ff */
[----:B------:R-:W-:Y:S02]  /*0920*/  SHF.R.S32.HI R16, RZ, 0x2, R19 ;  /* 0x00000002ff107819 */ /* 0x000fe40000011413 */
[----:B------:R-:W-:Y:S01]  /*0930*/  PRMT R17, R17, 0x9910, RZ ;  /* 0x0000991011117816 */ /* 0x000fe200000000ff */
[----:B------:R-:W-:Y:S01]  /*0940*/  IMAD.MOV.U32 R19, RZ, RZ, R23 ;  /* 0x000000ffff137224 */ /* 0x000fe200078e0017 */
[----:B------:R-:W-:Y:S02]  /*0950*/  PRMT R7, R7, 0x9910, RZ ;  /* 0x0000991007077816 */ /* 0x000fe400000000ff */
[----:B------:R-:W-:-:S02]  /*0960*/  SHF.R.S32.HI R17, RZ, 0x2, R17 ;  /* 0x00000002ff117819 */ /* 0x000fc40000011411 */
[----:B------:R-:W-:Y:S02]  /*0970*/  SHF.R.S32.HI R19, RZ, 0x2, R19 ;  /* 0x00000002ff137819 */ /* 0x000fe40000011413 */
[----:B------:R-:W-:Y:S02]  /*0980*/  PRMT R23, R17, 0x9910, RZ ;  /* 0x0000991011177816 */ /* 0x000fe400000000ff */
[----:B------:R-:W-:Y:S02]  /*0990*/  PRMT R19, R19, 0x9910, RZ ;  /* 0x0000991013137816 */ /* 0x000fe400000000ff */
[----:B------:R-:W-:Y:S01]  /*09a0*/  SHF.R.S32.HI R29, RZ, 0x2, R6 ;  /* 0x00000002ff1d7819 */ /* 0x000fe20000011406 */
[----:B------:R-:W-:Y:S01]  /*09b0*/  IMAD.MOV.U32 R6, RZ, RZ, R7 ;  /* 0x000000ffff067224 */ /* 0x000fe200078e0007 */
[----:B------:R-:W-:Y:S01]  /*09c0*/  LOP3.LUT R15, R15, 0xffff, RZ, 0xc0, !PT ;  /* 0x0000ffff0f0f7812 */ /* 0x000fe200078ec0ff */
[----:B------:R-:W-:Y:S01]  /*09d0*/  IMAD.MOV.U32 R17, RZ, RZ, R19 ;  /* 0x000000ffff117224 */ /* 0x000fe200078e0013 */
[----:B------:R-:W-:-:S02]  /*09e0*/  PRMT R29, R29, 0x9910, RZ ;  /* 0x000099101d1d7816 */ /* 0x000fc400000000ff */
[----:B------:R-:W-:Y:S01]  /*09f0*/  SHF.R.S32.HI R6, RZ, 0x2, R6 ;  /* 0x00000002ff067819 */ /* 0x000fe20000011406 */
[----:B------:R-:W-:Y:S01]  /*0a00*/  IMAD R8, R17, 0x40, R8 ;  /* 0x0000004011087824 */ /* 0x000fe200078e0208 */
[----:B------:R-:W-:Y:S01]  /*0a10*/  LOP3.LUT R13, R13, 0xffff, RZ, 0xc0, !PT ;  /* 0x0000ffff0d0d7812 */ /* 0x000fe200078ec0ff */
[----:B------:R-:W-:Y:S01]  /*0a20*/  IMAD R21, R17, 0x40, R21 ;  /* 0x0000004011157824 */ /* 0x000fe200078e0215 */
[----:B------:R-:W-:Y:S02]  /*0a30*/  PRMT R17, R3, 0x5410, R0 ;  /* 0x0000541003117816 */ /* 0x000fe40000000000 */
[----:B------:R-:W-:Y:S02]  /*0a40*/  PRMT R9, R9, 0x7632, R9 ;  /* 0x0000763209097816 */ /* 0x000fe40000000009 */
[----:B------:R-:W-:Y:S01]  /*0a50*/  PRMT R19, R6, 0x9910, RZ ;  /* 0x0000991006137816 */ /* 0x000fe200000000ff */
[----:B------:R-:W-:Y:S01]  /*0a60*/  VIADD.16x2 R10, R17, R10 ;  /* 0x0000000a110a7236 */ /* 0x000fe20000000200 */
[----:B------:R-:W-:Y:S01]  /*0a70*/  PRMT R13, R13, 0x8880, RZ ;  /* 0x000088800d0d7816 */ /* 0x000fe200000000ff */
[----:B------:R-:W-:Y:S01]  /*0a80*/  IMAD.IADD R6, R29, 0x1, R14 ;  /* 0x000000011d067824 */ /* 0x000fe200078e020e */
[----:B------:R-:W-:Y:S01]  /*0a90*/  PRMT R29, R15, 0x8880, RZ ;  /* 0x000088800f1d7816 */ /* 0x000fe200000000ff */
[----:B------:R-:W-:Y:S01]  /*0aa0*/  IMAD R12, R19, 0x40, R12 ;  /* 0x00000040130c7824 */ /* 0x000fe200078e020c */
[----:B------:R-:W-:-:S02]  /*0ab0*/  LOP3.LUT R11, R11, 0xfffc, RZ, 0xc0, !PT ;  /* 0x0000fffc0b0b7812 */ /* 0x000fc400078ec0ff */
[----:B------:R-:W-:Y:S01]  /*0ac0*/  PRMT R15, R9, 0x9910, RZ ;  /* 0x00009910090f7816 */ /* 0x000fe200000000ff */
[----:B------:R-:W-:Y:S01]  /*0ad0*/  IMAD.IADD R29, R29, 0x1, R13 ;  /* 0x000000011d1d7824 */ /* 0x000fe200078e020d */
[----:B------:R-:W-:Y:S01]  /*0ae0*/  LOP3.LUT R9, R10, 0xfffcfffc, RZ, 0xc0, !PT ;  /* 0xfffcfffc0a097812 */ /* 0x000fe200078ec0ff */
[----:B------:R-:W-:Y:S01]  /*0af0*/  IMAD.MOV R11, RZ, RZ, -R11 ;  /* 0x000000ffff0b7224 */ /* 0x000fe200078e0a0b */
[----:B------:R-:W-:Y:S01]  /*0b00*/  PRMT R25, R25, 0x9910, RZ ;  /* 0x0000991019197816 */ /* 0x000fe200000000ff */
[----:B------:R-:W-:Y:S01]  /*0b10*/  IMAD.MOV.U32 R10, RZ, RZ, R15 ;  /* 0x000000ffff0a7224 */ /* 0x000fe200078e000f */
[----:B------:R-:W-:Y:S01]  /*0b20*/  PRMT R13, R9, 0xbb32, RZ ;  /* 0x0000bb32090d7816 */ /* 0x000fe200000000ff */
[----:B------:R-:W-:Y:S01]  /*0b30*/  IMAD.MOV R17, RZ, RZ, -R9 ;  /* 0x000000ffff117224 */ /* 0x000fe200078e0a09 */
[----:B------:R-:W-:Y:S01]  /*0b40*/  PRMT R11, R11, 0x7710, RZ ;  /* 0x000077100b0b7816 */ /* 0x000fe200000000ff */
[----:B------:R-:W-:Y:S01]  /*0b50*/  IMAD R10, R10, 0x3, RZ ;  /* 0x000000030a0a7824 */ /* 0x000fe200078e02ff */
[----:B------:R-:W-:Y:S01]  /*0b60*/  SHF.R.S32.HI R25, RZ, 0x2, R25 ;  /* 0x00000002ff197819 */ /* 0x000fe20000011419 */
[----:B------:R-:W-:Y:S01]  /*0b70*/  IMAD.MOV R15, RZ, RZ, -R13 ;  /* 0x000000ffff0f7224 */ /* 0x000fe200078e0a0d */
[----:B------:R-:W-:Y:S01]  /*0b80*/  PRMT R19, R27, 0x7632, R19 ;  /* 0x000076321b137816 */ /* 0x000fe20000000013 */
[----:B------:R-:W-:Y:S01]  /*0b90*/  IMAD.MOV R13, RZ, RZ, -R10 ;  /* 0x000000ffff0d7224 */ /* 0x000fe200078e0a0a */
[----:B------:R-:W-:Y:S01]  /*0ba0*/  PRMT R10, R17, 0x7710, RZ ;  /* 0x00007710110a7816 */ /* 0x000fe200000000ff */
[----:B------:R-:W-:Y:S01]  /*0bb0*/  IMAD.IADD R9, R4, 0x1, R11 ;  /* 0x0000000104097824 */ /* 0x000fe200078e020b */
[----:B------:R-:W-:-:S02]  /*0bc0*/  PRMT R11, R15, 0x7710, RZ ;  /* 0x000077100f0b7816 */ /* 0x000fc400000000ff */
[----:B------:R-:W-:Y:S01]  /*0bd0*/  PRMT R13, R13, 0x7710, RZ ;  /* 0x000077100d0d7816 */ /* 0x000fe200000000ff */
[----:B------:R-:W-:Y:S01]  /*0be0*/  IMAD.IADD R10, R3, 0x1, R10 ;  /* 0x00000001030a7824 */ /* 0x000fe200078e020a */
        /* <DEDUP_REMOVED lines=8> */
[----:B------:R-:W-:Y:S01]  /*0c70*/  PRMT R10, R10, 0x5410, R11 ;  /* 0x000054100a0a7816 */ /* 0x000fe2000000000b */
[----:B------:R-:W-:Y:S01]  /*0c80*/  IMAD.IADD R7, R8, 0x1, R23 ;  /* 0x0000000108077824 */ /* 0x000fe200078e0217 */
[----:B------:R-:W-:Y:S01]  /*0c90*/  PRMT R11, R11, 0x9910, RZ ;  /* 0x000099100b0b7816 */ /* 0x000fe200000000ff */
[----:B------:R-:W-:Y:S01]  /*0ca0*/  IMAD R15, R9, 0x1000, R16 ;  /* 0x00001000090f7824 */ /* 0x000fe200078e0210 */
[----:B------:R-:W-:Y:S01]  /*0cb0*/  LOP3.LUT R5, R5, 0xffff, RZ, 0xc0, !PT ;  /* 0x0000ffff05057812 */ /* 0x000fe200078ec0ff */
[----:B------:R-:W-:-:S02]  /*0cc0*/  IMAD R17, R13, 0x1000, R28 ;  /* 0x000010000d117824 */ /* 0x000fc400078e021c */
[C---:B------:R-:W-:Y:S02]  /*0cd0*/  IMAD.IADD R8, R14.reuse, 0x1, R25 ;  /* 0x000000010e087824 */ /* 0x040fe400078e0219 */
[----:B------:R-:W-:Y:S02]  /*0ce0*/  IMAD.IADD R14, R14, 0x1, R23 ;  /* 0x000000010e0e7824 */ /* 0x000fe400078e0217 */
[----:B------:R-:W-:Y:S02]  /*0cf0*/  IMAD R23, R11, 0x1000, R7 ;  /* 0x000010000b177824 */ /* 0x000fe400078e0207 */
[C---:B------:R-:W-:Y:S02]  /*0d00*/  IMAD R7, R26.reuse, 0x4000, R15 ;  /* 0x000040001a077824 */ /* 0x040fe400078e020f */
[C---:B------:R-:W-:Y:S02]  /*0d10*/  IMAD R15, R26.reuse, 0x4000, R17 ;  /* 0x000040001a0f7824 */ /* 0x040fe400078e0211 */
[----:B------:R-:W1:Y:S01]  /*0d20*/  LDC.64 R16, c[0x0][0x210] ;  /* 0x00008400ff107b82 */ /* 0x000e620000000a00 */
[----:B------:R-:W-:Y:S01]  /*0d30*/  IMAD R25, R9, 0x1000, R6 ;  /* 0x0000100009197824 */ /* 0x000fe200078e0206 */
[----:B------:R-:W-:Y:S01]  /*0d40*/  PRMT R6, R5, 0x8880, RZ ;  /* 0x0000888005067816 */ /* 0x000fe200000000ff */
[----:B------:R-:W-:-:S02]  /*0d50*/  IMAD R26, R26, 0x4000, R23 ;  /* 0x000040001a1a7824 */ /* 0x000fc400078e0217 */
[----:B------:R-:W-:Y:S02]  /*0d60*/  IMAD R23, R13, 0x1000, R8 ;  /* 0x000010000d177824 */ /* 0x000fe400078e0208 */
[----:B------:R-:W-:Y:S02]  /*0d70*/  IMAD R5, R11, 0x1000, R14 ;  /* 0x000010000b057824 */ /* 0x000fe400078e020e */
[C---:B------:R-:W-:Y:S02]  /*0d80*/  IMAD R25, R24.reuse, 0x4000, R25 ;  /* 0x0000400018197824 */ /* 0x040fe400078e0219 */
[C---:B------:R-:W-:Y:S02]  /*0d90*/  IMAD R23, R24.reuse, 0x4000, R23 ;  /* 0x0000400018177824 */ /* 0x040fe400078e0217 */
[----:B------:R-:W-:Y:S02]  /*0da0*/  IMAD R24, R24, 0x4000, R5 ;  /* 0x0000400018187824 */ /* 0x000fe400078e0205 */
[----:B------:R-:W-:-:S02]  /*0db0*/  IMAD.SHL.U32 R19, R19, 0x10, RZ ;  /* 0x0000001013137824 */ /* 0x000fc400078e00ff */
[----:B------:R-:W-:-:S03]  /*0dc0*/  IMAD.MOV.U32 R8, RZ, RZ, R6 ;  /* 0x000000ffff087224 */ /* 0x000fc600078e0006 */
[----:B------:R-:W-:Y:S01]  /*0dd0*/  LOP3.LUT R19, R19, 0xffff, RZ, 0xc0, !PT ;  /* 0x0000ffff13137812 */ /* 0x000fe200078ec0ff */
[----:B-1----:R-:W-:-:S03]  /*0de0*/  IMAD.WIDE R14, R15, 0x4, R16 ;  /* 0x000000040f0e7825 */ /* 0x002fc600078e0210 */
[----:B------:R-:W-:Y:S01]  /*0df0*/  PRMT R19, R19, 0x8880, RZ ;  /* 0x0000888013137816 */ /* 0x000fe200000000ff */
[----:B------:R-:W-:Y:S01]  /*0e00*/  IMAD.WIDE R6, R7, 0x4, R16 ;  /* 0x0000000407067825 */ /* 0x000fe200078e0210 */
[----:B------:R1:W2:Y:S03]  /*0e10*/  LDG.E.EL R5, desc[UR4][R14.64] ;  /* 0x000000040e057981 */ /* 0x0002a6000c2e1900 */
[----:B------:R-:W-:Y:S02]  /*0e20*/  IMAD.IADD R8, R8, 0x1, R19 ;  /* 0x0000000108087824 */ /* 0x000fe400078e0213 */
[----:B------:R-:W3:Y:S01]  /*0e30*/  LDG.E.EL R19, desc[UR4][R6.64] ;  /* 0x0000000406137981 */ /* 0x000ee2000c2e1900 */
[----:B-1----:R-:W-:-:S05]  /*0e40*/  IMAD.WIDE R14, R25, 0x4, R16 ;  /* 0x00000004190e7825 */ /* 0x002fca00078e0210 */
[----:B------:R1:W4:Y:S02]  /*0e50*/  LDG.E.EL R28, desc[UR4][R14.64] ;  /* 0x000000040e1c7981 */ /* 0x000324000c2e1900 */
[----:B-1----:R-:W-:-:S05]  /*0e60*/  IMAD.WIDE R14, R21, 0x4, R16 ;  /* 0x00000004150e7825 */ /* 0x002fca00078e0210 */
[----:B------:R1:W5:Y:S01]  /*0e70*/  LDG.E.EL R21, desc[UR4][R14.64] ;  /* 0x000000040e157981 */ /* 0x000362000c2e1900 */
[----:B------:R-:W-:-:S05]  /*0e80*/  IMAD.WIDE R6, R26, 0x4, R16 ;  /* 0x000000041a067825 */ /* 0x000fca00078e0210 */
[----:B------:R1:W2:Y:S02]  /*0e90*/  LDG.E.EL R25, desc[UR4][R6.64] ;  /* 0x0000000406197981 */ /* 0x0002a4000c2e1900 */
[----:B-1----:R-:W1:Y:S01]  /*0ea0*/  LDC.64 R14, c[0x0][0x218] ;  /* 0x00008600ff0e7b82 */ /* 0x002e620000000a00 */
[----:B------:R-:W-:-:S05]  /*0eb0*/  IMAD.WIDE R6, R23, 0x4, R16 ;  /* 0x0000000417067825 */ /* 0x000fca00078e0210 */
[----:B------:R1:W2:Y:S02]  /*0ec0*/  LDG.E.EL R23, desc[UR4][R6.64] ;  /* 0x0000000406177981 */ /* 0x0002a4000c2e1900 */
[----:B-1----:R-:W-:-:S04]  /*0ed0*/  IMAD.WIDE R6, R24, 0x4, R16 ;  /* 0x0000000418067825 */ /* 0x002fc800078e0210 */
[----:B------:R-:W-:Y:S01]  /*0ee0*/  IMAD.WIDE R16, R12, 0x4, R16 ;  /* 0x000000040c107825 */ /* 0x000fe200078e0210 */
[----:B------:R1:W2:Y:S04]  /*0ef0*/  LDG.E.EL R24, desc[UR4][R6.64] ;  /* 0x0000000406187981 */ /* 0x0002a8000c2e1900 */
[----:B------:R1:W2:Y:S02]  /*0f00*/  LDG.E.EL R26, desc[UR4][R16.64] ;  /* 0x00000004101a7981 */ /* 0x0002a4000c2e1900 */
[C---:B-1----:R-:W-:Y:S01]  /*0f10*/  IMAD.WIDE R6, R8.reuse, 0x4, R14 ;  /* 0x0000000408067825 */ /* 0x042fe200078e020e */
[----:B0-----:R-:W-:-:S04]  /*0f20*/  PRMT R17, R8, 0x5410, R8 ;  /* 0x0000541008117816 */ /* 0x001fc80000000008 */
[----:B------:R0:W5:Y:S02]  /*0f30*/  LDG.E.EL R8, desc[UR4][R6.64] ;  /* 0x0000000406087981 */ /* 0x000164000c2e1900 */
[----:B0-----:R-:W-:-:S06]  /*0f40*/  IMAD.WIDE R6, R9, 0x4, R6 ;  /* 0x0000000409067825 */ /* 0x001fcc00078e0206 */
[----:B------:R-:W3:Y:S01]  /*0f50*/  LDG.E.EL R6, desc[UR4][R6.64] ;  /* 0x0000000406067981 */ /* 0x000ee2000c2e1900 */
[----:B------:R-:W-:-:S05]  /*0f60*/  VIADD.16x2 R10, R17, R10 ;  /* 0x0000000a110a7236 */ /* 0x000fca0000000200 */
[C---:B------:R-:W-:Y:S02]  /*0f70*/  PRMT R12, R10.reuse, 0x9910, RZ ;  /* 0x000099100a0c7816 */ /* 0x040fe400000000ff */
[----:B------:R-:W-:Y:S02]  /*0f80*/  PRMT R10, R10, 0x7632, R10 ;  /* 0x000076320a0a7816 */ /* 0x000fe4000000000a */
[----:B------:R-:W-:-:S04]  /*0f90*/  LEA.HI R20, R20, R20, RZ, 0x8 ;  /* 0x0000001414147211 */ /* 0x000fc800078f40ff */
[----:B------:R-:W-:Y:S01]  /*0fa0*/  LOP3.LUT R20, R20, 0xffffff00, RZ, 0xc0, !PT ;  /* 0xffffff0014147812 */ /* 0x000fe200078ec0ff */
[----:B------:R-:W-:Y:S02]  /*0fb0*/  IMAD.SHL.U32 R2, R2, 0x40, RZ ;  /* 0x0000004002027824 */ /* 0x000fe400078e00ff */
[----:B-----5:R-:W-:Y:S01]  /*0fc0*/  FADD R21, R21, R8 ;  /* 0x0000000815157221 */ /* 0x020fe20000000000 */
[----:B------:R-:W-:-:S04]  /*0fd0*/  IMAD.MOV.U32 R8, RZ, RZ, R12 ;  /* 0x000000ffff087224 */ /* 0x000fc800078e000c */
[----:B------:R-:W-:Y:S01]  /*0fe0*/  IMAD.WIDE R16, R8, 0x4, R14 ;  /* 0x0000000408107825 */ /* 0x000fe200078e020e */
[----:B------:R-:W-:-:S04]  /*0ff0*/  PRMT R8, R10, 0x9910, RZ ;  /* 0x000099100a087816 */ /* 0x000fc800000000ff */
[----:B------:R0:W2:Y:S02]  /*1000*/  LDG.E.EL R10, desc[UR4][R16.64] ;  /* 0x00000004100a7981 */ /* 0x0000a4000c2e1900 */
[----:B0-----:R-:W-:Y:S01]  /*1010*/  IMAD.WIDE R16, R29, 0x4, R14 ;  /* 0x000000041d107825 */ /* 0x001fe200078e020e */
[----:B------:R-:W-:-:S04]  /*1020*/  SHF.R.S32.HI R29, RZ, 0x1f, R22 ;  /* 0x0000001fff1d7819 */ /* 0x000fc80000011416 */
[----:B------:R-:W-:-:S04]  /*1030*/  LEA.HI R29, R29, R22, RZ, 0x8 ;  /* 0x000000161d1d7211 */ /* 0x000fc800078f40ff */
[----:B------:R-:W-:-:S05]  /*1040*/  SHF.R.S32.HI R29, RZ, 0x8, R29 ;  /* 0x00000008ff1d7819 */ /* 0x000fca000001141d */
[----:B------:R-:W-:Y:S02]  /*1050*/  IMAD.IADD R20, R29, 0x1, -R20 ;  /* 0x000000011d147824 */ /* 0x000fe400078e0a14 */
[----:B------:R-:W-:-:S03]  /*1060*/  IMAD.WIDE R12, R13, 0x4, R16 ;  /* 0x000000040d0c7825 */ /* 0x000fc600078e0210 */
[----:B------:R-:W-:-:S03]  /*1070*/  I2FP.F32.S32 R20, R20 ;  /* 0x0000001400147245 */ /* 0x000fc60000201400 */
[----:B------:R0:W5:Y:S02]  /*1080*/  LDG.E.EL R12, desc[UR4][R12.64] ;  /* 0x000000040c0c7981 */ /* 0x000164000c2e1900 */
[----:B------:R-:W-:-:S04]  /*1090*/  FMUL R20, R20, 0.25 ;  /* 0x3e80000014147820 */ /* 0x000fc80000400000 */
[----:B0-----:R0:W1:Y:S01]  /*10a0*/  F2I.TRUNC.NTZ R13, R20 ;  /* 0x00000014000d7305 */ /* 0x001062000020f100 */
[----:B------:R-:W-:Y:S01]  /*10b0*/  I2FP.F32.S32 R29, R18 ;  /* 0x00000012001d7245 */ /* 0x000fe20000201400 */
[----:B------:R-:W-:Y:S01]  /*10c0*/  IMAD.WIDE R14, R8, 0x4, R14 ;  /* 0x00000004080e7825 */ /* 0x000fe200078e020e */
[----:B------:R-:W-:-:S03]  /*10d0*/  SHF.R.S32.HI R18, RZ, 0x10, R27 ;  /* 0x00000010ff127819 */ /* 0x000fc6000001141b */
[----:B------:R-:W-:-:S04]  /*10e0*/  IMAD.WIDE R8, R9, 0x4, R16 ;  /* 0x0000000409087825 */ /* 0x000fc800078e0210 */
[----:B------:R-:W-:Y:S01]  /*10f0*/  FMUL R29, R29, 0.25 ;  /* 0x3e8000001d1d7820 */ /* 0x000fe20000400000 */
[----:B0-----:R-:W4:Y:S04]  /*1100*/  LDG.E.EL R20, desc[UR4][R14.64] ;  /* 0x000000040e147981 */ /* 0x001f28000c2e1900 */
[----:B------:R0:W5:Y:S01]  /*1110*/  LDG.E.EL R7, desc[UR4][R8.64] ;  /* 0x0000000408077981 */ /* 0x000162000c2e1900 */
[----:B-1----:R-:W-:Y:S01]  /*1120*/  IMAD R18, R18, 0x40, R13 ;  /* 0x0000004012127824 */ /* 0x002fe200078e020d */
[----:B------:R-:W-:Y:S02]  /*1130*/  I2FP.F32.S32 R13, R4 ;  /* 0x00000004000d7245 */ /* 0x000fe40000201400 */
[----:B------:R-:W-:Y:S01]  /*1140*/  I2FP.F32.S32 R27, R3 ;  /* 0x00000003001b7245 */ /* 0x000fe20000201400 */
[----:B0-----:R-:W-:-:S02]  /*1150*/  IMAD.WIDE R8, R11, 0x4, R16 ;  /* 0x000000040b087825 */ /* 0x001fc400078e0210 */
[----:B------:R0:W5:Y:S02]  /*1160*/  LDG.E.EL R11, desc[UR4][R16.64] ;  /* 0x00000004100b7981 */ /* 0x000164000c2e1900 */
[----:B------:R-:W-:Y:S01]  /*1170*/  FMUL R13, R13, 0.25 ;  /* 0x3e8000000d0d7820 */ /* 0x000fe20000400000 */
[----:B------:R1:W-:Y:S01]  /*1180*/  F2I.TRUNC.NTZ R4, R29 ;  /* 0x0000001d00047305 */ /* 0x0003e2000020f100 */
[----:B0-----:R-:W0:Y:S07]  /*1190*/  LDC.64 R16, c[0x0][0x220] ;  /* 0x00008800ff107b82 */ /* 0x001e2e0000000a00 */
[----:B------:R3:W3:Y:S01]  /*11a0*/  F2I.TRUNC.NTZ R3, R13 ;  /* 0x0000000d00037305 */ /* 0x0006e2000020f100 */
[----:B-1----:R-:W-:Y:S01]  /*11b0*/  FMUL R29, R27, 0.25 ;  /* 0x3e8000001b1d7820 */ /* 0x002fe20000400000 */
[----:B------:R-:W-:Y:S01]  /*11c0*/  I2FP.F32.S32 R27, R0 ;  /* 0x00000000001b7245 */ /* 0x000fe20000201400 */
[----:B------:R-:W-:-:S04]  /*11d0*/  IMAD.SHL.U32 R0, R18, 0x40, RZ ;  /* 0x0000004012007824 */ /* 0x000fc800078e00ff */
[----:B------:R-:W-:Y:S01]  /*11e0*/  FMUL R27, R27, 0.25 ;  /* 0x3e8000001b1b7820 */ /* 0x000fe20000400000 */
[----:B------:R-:W1:Y:S01]  /*11f0*/  F2I.TRUNC.NTZ R29, R29 ;  /* 0x0000001d001d7305 */ /* 0x000e62000020f100 */
[----:B---3--:R3:W5:Y:S07]  /*1200*/  LDG.E.EL R13, desc[UR4][R8.64] ;  /* 0x00000004080d7981 */ /* 0x00876e000c2e1900 */
[----:B------:R-:W0:Y:S01]  /*1210*/  F2I.TRUNC.NTZ R27, R27 ;  /* 0x0000001b001b7305 */ /* 0x000e22000020f100 */
[----:B---3--:R-:W-:Y:S01]  /*1220*/  FADD R9, R19, R6 ;  /* 0x0000000613097221 */ /* 0x008fe20000000000 */
[----:B------:R-:W-:-:S04]  /*1230*/  IMAD.IADD R6, R3, 0x1, R0 ;  /* 0x0000000103067824 */ /* 0x000fc800078e0200 */
[----:B0-----:R-:W-:-:S04]  /*1240*/  IMAD.WIDE R14, R6, 0x4, R16 ;  /* 0x00000004060e7825 */ /* 0x001fc800078e0210 */
[----:B------:R-:W-:Y:S01]  /*1250*/  IMAD.IADD R18, R4, 0x1, R0 ;  /* 0x0000000104127824 */ /* 0x000fe200078e0200 */
[----:B------:R0:W3:Y:S03]  /*1260*/  LDG.E.EL R6, desc[UR4][R14.64] ;  /* 0x000000040e067981 */ /* 0x0000e6000c2e1900 */
[----:B------:R-:W-:-:S05]  /*1270*/  IMAD.WIDE R18, R18, 0x4, R16 ;  /* 0x0000000412127825 */ /* 0x000fca00078e0210 */
[----:B------:R1:W3:Y:S01]  /*1280*/  LDG.E.EL R8, desc[UR4][R18.64] ;  /* 0x0000000412087981 */ /* 0x0002e2000c2e1900 */
[--C-:B0-----:R-:W-:Y:S02]  /*1290*/  IMAD.IADD R15, R4, 0x1, R2.reuse ;  /* 0x00000001040f7824 */ /* 0x101fe400078e0202 */
[----:B------:R-:W-:Y:S02]  /*12a0*/  IMAD.IADD R4, R3, 0x1, R2 ;  /* 0x0000000103047824 */ /* 0x000fe400078e0202 */
[--C-:B-1----:R-:W-:Y:S02]  /*12b0*/  IMAD.IADD R3, R29, 0x1, R0.reuse ;  /* 0x000000011d037824 */ /* 0x102fe400078e0200 */
[----:B------:R-:W-:Y:S02]  /*12c0*/  IMAD.IADD R0, R27, 0x1, R0 ;  /* 0x000000011b007824 */ /* 0x000fe400078e0200 */
[--C-:B------:R-:W-:Y:S02]  /*12d0*/  IMAD.IADD R29, R29, 0x1, R2.reuse ;  /* 0x000000011d1d7824 */ /* 0x100fe400078e0202 */
[----:B------:R-:W-:-:S02]  /*12e0*/  IMAD.IADD R27, R27, 0x1, R2 ;  /* 0x000000011b1b7824 */ /* 0x000fc400078e0202 */
[----:B------:R-:W-:-:S04]  /*12f0*/  IMAD.WIDE R2, R3, 0x4, R16 ;  /* 0x0000000403027825 */ /* 0x000fc800078e0210 */
[--C-:B------:R-:W-:Y:S02]  /*1300*/  IMAD.WIDE R18, R0, 0x4, R16.reuse ;  /* 0x0000000400127825 */ /* 0x100fe400078e0210 */
[----:B------:R-:W3:Y:S02]  /*1310*/  LDG.E.EL R3, desc[UR4][R2.64] ;  /* 0x0000000402037981 */ /* 0x000ee4000c2e1900 */
[--C-:B------:R-:W-:Y:S02]  /*1320*/  IMAD.WIDE R14, R15, 0x4, R16.reuse ;  /* 0x000000040f0e7825 */ /* 0x100fe400078e0210 */
[----:B------:R0:W3:Y:S04]  /*1330*/  LDG.E.EL R0, desc[UR4][R18.64] ;  /* 0x0000000412007981 */ /* 0x0000e8000c2e1900 */
[----:B------:R1:W3:Y:S01]  /*1340*/  LDG.E.EL R2, desc[UR4][R14.64] ;  /* 0x000000040e027981 */ /* 0x0002e2000c2e1900 */
[----:B0-----:R-:W-:-:S05]  /*1350*/  IMAD.WIDE R18, R4, 0x4, R16 ;  /* 0x0000000404127825 */ /* 0x001fca00078e0210 */
[----:B------:R-:W3:Y:S01]  /*1360*/  LDG.E.EL R4, desc[UR4][R18.64] ;  /* 0x0000000412047981 */ /* 0x000ee2000c2e1900 */
[----:B-1----:R-:W-:-:S04]  /*1370*/  IMAD.WIDE R14, R29, 0x4, R16 ;  /* 0x000000041d0e7825 */ /* 0x002fc800078e0210 */
[----:B------:R-:W-:Y:S02]  /*1380*/  IMAD.WIDE R16, R27, 0x4, R16 ;  /* 0x000000041b107825 */ /* 0x000fe400078e0210 */
[----:B------:R-:W3:Y:S04]  /*1390*/  LDG.E.EL R27, desc[UR4][R14.64] ;  /* 0x000000040e1b7981 */ /* 0x000ee8000c2e1900 */
[----:B------:R0:W3:Y:S02]  /*13a0*/  LDG.E.EL R29, desc[UR4][R16.64] ;  /* 0x00000004101d7981 */ /* 0x0000e4000c2e1900 */
[----:B0-----:R-:W0:Y:S01]  /*13b0*/  LDC.64 R16, c[0x0][0x228] ;  /* 0x00008a00ff107b82 */ /* 0x001e220000000a00 */
[----:B--2---:R-:W-:Y:S01]  /*13c0*/  FADD R10, R5, R10 ;  /* 0x0000000a050a7221 */ /* 0x004fe20000000000 */
[----:B----4-:R-:W-:Y:S01]  /*13d0*/  FADD R25, R25, R20 ;  /* 0x0000001419197221 */ /* 0x010fe20000000000 */
[----:B-----5:R-:W-:Y:S01]  /*13e0*/  FADD R20, R23, R12 ;  /* 0x0000000c17147221 */ /* 0x020fe20000000000 */
[----:B------:R-:W-:Y:S01]  /*13f0*/  FADD R7, R28, R7 ;  /* 0x000000071c077221 */ /* 0x000fe20000000000 */
[----:B0-----:R-:W-:-:S04]  /*1400*/  IMAD.WIDE R22, R22, 0x4, R16 ;  /* 0x0000000416167825 */ /* 0x001fc800078e0210 */
[----:B------:R-:W-:Y:S01]  /*1410*/  FADD R11, R26, R11 ;  /* 0x0000000b1a0b7221 */ /* 0x000fe20000000000 */
[----:B------:R-:W-:Y:S01]  /*1420*/  FADD R24, R24, R13 ;  /* 0x0000000d18187221 */ /* 0x000fe20000000000 */
[----:B---3--:R-:W-:Y:S01]  /*1430*/  FADD R9, R9, R6 ;  /* 0x0000000609097221 */ /* 0x008fe20000000000 */
[----:B------:R-:W-:Y:S01]  /*1440*/  FADD R8, R21, R8 ;  /* 0x0000000815087221 */ /* 0x000fe20000000000 */
[----:B------:R-:W-:Y:S01]  /*1450*/  FADD R10, R10, R3 ;  /* 0x000000030a0a7221 */ /* 0x000fe20000000000 */
[----:B------:R-:W-:Y:S01]  /*1460*/  FADD R12, R11, R2 ;  /* 0x000000020b0c7221 */ /* 0x000fe20000000000 */
[----:B------:R-:W-:Y:S01]  /*1470*/  FADD R11, R25, R0 ;  /* 0x00000000190b7221 */ /* 0x000fe20000000000 */
[----:B------:R-:W-:-:S04]  /*1480*/  FADD R13, R7, R4 ;  /* 0x00000004070d7221 */ /* 0x000fc80000000000 */
[----:B------:R-:W-:Y:S01]  /*1490*/  STG.E.128 desc[UR4][R22.64], R8 ;  /* 0x0000000816007986 */ /* 0x000fe2000c101d04 */
[----:B------:R-:W-:Y:S01]  /*14a0*/  FADD R14, R20, R27 ;  /* 0x0000001b140e7221 */ /* 0x000fe20000000000 */
[----:B------:R-:W-:-:S05]  /*14b0*/  FADD R15, R24, R29 ;  /* 0x0000001d180f7221 */ /* 0x000fca0000000000 */
[----:B------:R-:W-:Y:S01]  /*14c0*/  STG.E.128 desc[UR4][R22.64+0x800], R12 ;  /* 0x0008000c16007986 */ /* 0x000fe2000c101d04 */
[----:B------:R-:W-:Y:S05]  /*14d0*/  EXIT ;  /* 0x000000000000794d */ /* 0x000fea0003800000 */
.L_x_0:
[----:B------:R-:W-:-:S00]  /*14e0*/  BRA `(.L_x_0) ;  /* 0xfffffffc00fc7947 */ /* 0x000fc0000383ffff */
[----:B------:R-:W-:-:S00]  /*14f0*/  NOP ;  /* 0x0000000000007918 */ /* 0x000fc00000000000 */
        /* <DEDUP_REMOVED lines=8> */
.L_x_1:


//--------------------- .nv.constant0.triton_poi_fused__unsafe_index_add_1 --------------------------
	.section	.nv.constant0.triton_poi_fused__unsafe_index_add_1,"a",@progbits
	.sectionflags	@""
	.align	4
.nv.constant0.triton_poi_fused__unsafe_index_add_1:
	.zero		564
